//
// Generated by NVIDIA NVVM Compiler
//
// Compiler Build ID: CL-36424714
// Cuda compilation tools, release 13.0, V13.0.88
// Based on NVVM 20.0.0
//

.version 9.0
.target sm_100
.address_size 64

	// .globl	position196

.visible .entry position196(
	.param .u64 .ptr .align 1 position196_param_0
)
{
	.reg .b32 	%r<6>;
	.reg .b64 	%rd<5>;

	ld.param.u64 	%rd1, [position196_param_0];
	cvta.to.global.u64 	%rd2, %rd1;
	mov.u32 	%r1, %ctaid.x;
	mov.u32 	%r2, %ntid.x;
	mov.u32 	%r3, %tid.x;
	mad.lo.s32 	%r4, %r1, %r2, %r3;
	mul.wide.s32 	%rd3, %r4, 4;
	add.s64 	%rd4, %rd2, %rd3;
	mov.b32 	%r5, 196;
	st.global.u32 	[%rd4], %r5;
	ret;

}
	// .globl	positionBlockIdx
.visible .entry positionBlockIdx(
	.param .u64 .ptr .align 1 positionBlockIdx_param_0
)
{
	.reg .b32 	%r<5>;
	.reg .b64 	%rd<5>;

	ld.param.u64 	%rd1, [positionBlockIdx_param_0];
	cvta.to.global.u64 	%rd2, %rd1;
	mov.u32 	%r1, %ctaid.x;
	mov.u32 	%r2, %ntid.x;
	mov.u32 	%r3, %tid.x;
	mad.lo.s32 	%r4, %r1, %r2, %r3;
	mul.wide.s32 	%rd3, %r4, 4;
	add.s64 	%rd4, %rd2, %rd3;
	st.global.u32 	[%rd4], %r1;
	ret;

}
	// .globl	positionThreadIdx
.visible .entry positionThreadIdx(
	.param .u64 .ptr .align 1 positionThreadIdx_param_0
)
{
	.reg .b32 	%r<5>;
	.reg .b64 	%rd<5>;

	ld.param.u64 	%rd1, [positionThreadIdx_param_0];
	cvta.to.global.u64 	%rd2, %rd1;
	mov.u32 	%r1, %ctaid.x;
	mov.u32 	%r2, %ntid.x;
	mov.u32 	%r3, %tid.x;
	mad.lo.s32 	%r4, %r1, %r2, %r3;
	mul.wide.s32 	%rd3, %r4, 4;
	add.s64 	%rd4, %rd2, %rd3;
	st.global.u32 	[%rd4], %r3;
	ret;

}
	// .globl	positionGlobalIdx
.visible .entry positionGlobalIdx(
	.param .u64 .ptr .align 1 positionGlobalIdx_param_0
)
{
	.reg .b32 	%r<5>;
	.reg .b64 	%rd<5>;

	ld.param.u64 	%rd1, [positionGlobalIdx_param_0];
	cvta.to.global.u64 	%rd2, %rd1;
	mov.u32 	%r1, %ctaid.x;
	mov.u32 	%r2, %ntid.x;
	mov.u32 	%r3, %tid.x;
	mad.lo.s32 	%r4, %r1, %r2, %r3;
	mul.wide.s32 	%rd3, %r4, 4;
	add.s64 	%rd4, %rd2, %rd3;
	st.global.u32 	[%rd4], %r4;
	ret;

}


// ===== COMPILED SASS (sm_100) =====

	.target	sm_100

	.elftype	@"ET_EXEC"


//--------------------- .note.nv.tkinfo           --------------------------
	.section	.note.nv.tkinfo,"",@"SHT_NOTE"
	.sectionflags	@"SHF_NOTE_NV_TKINFO"
	.tkinfo
        /*0018*/ 	.word	0x00000002
        /*0030*/ 	.string	""
        /*0030*/ 	.string	"ptxas"
        /*0030*/ 	.string	"Cuda compilation tools, release 13.0, V13.0.88"
        /*0030*/ 	.string	"Build cuda_13.0.r13.0/compiler.36424714_0"
        /*0030*/ 	.string	"-arch sm_100 -m 64 "



//--------------------- .note.nv.cuinfo           --------------------------
	.section	.note.nv.cuinfo,"",@"SHT_NOTE"
	.sectionflags	@"SHF_NOTE_NV_CUINFO"
        /*0018*/ 	.short	0x0002
        /*001a*/ 	.short	0x0064
        /*001c*/ 	.short	0x0082
	.zero		2


//--------------------- .nv.info                  --------------------------
	.section	.nv.info,"",@"SHT_CUDA_INFO"
	.align	4


	//----- nvinfo : EIATTR_REGCOUNT
	.align		4
        /*0000*/ 	.byte	0x04, 0x2f
        /*0002*/ 	.short	(.L_1 - .L_0)
	.align		4
.L_0:
        /*0004*/ 	.word	index@(position196)
        /*0008*/ 	.word	0x0000000a


	//----- nvinfo : EIATTR_FRAME_SIZE
	.align		4
.L_1:
        /*000c*/ 	.byte	0x04, 0x11
        /*000e*/ 	.short	(.L_3 - .L_2)
	.align		4
.L_2:
        /*0010*/ 	.word	index@(position196)
        /*0014*/ 	.word	0x00000000


	//----- nvinfo : EIATTR_REGCOUNT
	.align		4
.L_3:
        /*0018*/ 	.byte	0x04, 0x2f
        /*001a*/ 	.short	(.L_5 - .L_4)
	.align		4
.L_4:
        /*001c*/ 	.word	index@(positionBlockIdx)
        /*0020*/ 	.word	0x0000000a


	//----- nvinfo : EIATTR_FRAME_SIZE
	.align		4
.L_5:
        /*0024*/ 	.byte	0x04, 0x11
        /*0026*/ 	.short	(.L_7 - .L_6)
	.align		4
.L_6:
        /*0028*/ 	.word	index@(positionBlockIdx)
        /*002c*/ 	.word	0x00000000


	//----- nvinfo : EIATTR_REGCOUNT
	.align		4
.L_7:
        /*0030*/ 	.byte	0x04, 0x2f
        /*0032*/ 	.short	(.L_9 - .L_8)
	.align		4
.L_8:
        /*0034*/ 	.word	index@(positionThreadIdx)
        /*0038*/ 	.word	0x00000008


	//----- nvinfo : EIATTR_FRAME_SIZE
	.align		4
.L_9:
        /*003c*/ 	.byte	0x04, 0x11
        /*003e*/ 	.short	(.L_11 - .L_10)
	.align		4
.L_10:
        /*0040*/ 	.word	index@(positionThreadIdx)
        /*0044*/ 	.word	0x00000000


	//----- nvinfo : EIATTR_REGCOUNT
	.align		4
.L_11:
        /*0048*/ 	.byte	0x04, 0x2f
        /*004a*/ 	.short	(.L_13 - .L_12)
	.align		4
.L_12:
        /*004c*/ 	.word	index@(positionGlobalIdx)
        /*0050*/ 	.word	0x00000008


	//----- nvinfo : EIATTR_FRAME_SIZE
	.align		4
.L_13:
        /*0054*/ 	.byte	0x04, 0x11
        /*0056*/ 	.short	(.L_15 - .L_14)
	.align		4
.L_14:
        /*0058*/ 	.word	index@(positionGlobalIdx)
        /*005c*/ 	.word	0x00000000


	//----- nvinfo : EIATTR_MIN_STACK_SIZE
	.align		4
.L_15:
        /*0060*/ 	.byte	0x04, 0x12
        /*0062*/ 	.short	(.L_17 - .L_16)
	.align		4
.L_16:
        /*0064*/ 	.word	index@(positionGlobalIdx)
        /*0068*/ 	.word	0x00000000


	//----- nvinfo : EIATTR_MIN_STACK_SIZE
	.align		4
.L_17:
        /*006c*/ 	.byte	0x04, 0x12
        /*006e*/ 	.short	(.L_19 - .L_18)
	.align		4
.L_18:
        /*0070*/ 	.word	index@(positionThreadIdx)
        /*0074*/ 	.word	0x00000000


	//----- nvinfo : EIATTR_MIN_STACK_SIZE
	.align		4
.L_19:
        /*0078*/ 	.byte	0x04, 0x12
        /*007a*/ 	.short	(.L_21 - .L_20)
	.align		4
.L_20:
        /*007c*/ 	.word	index@(positionBlockIdx)
        /*0080*/ 	.word	0x00000000


	//----- nvinfo : EIATTR_MIN_STACK_SIZE
	.align		4
.L_21:
        /*0084*/ 	.byte	0x04, 0x12
        /*0086*/ 	.short	(.L_23 - .L_22)
	.align		4
.L_22:
        /*0088*/ 	.word	index@(position196)
        /*008c*/ 	.word	0x00000000
.L_23:


//--------------------- .nv.compat                --------------------------
	.section	.nv.compat,"",@"SHT_CUDA_COMPAT_INFO"
	.align	4
        /*0000*/ 	.byte	0x02, 0x09, 0x00, 0x00, 0x02, 0x02, 0x01, 0x00, 0x02, 0x05, 0x05, 0x00, 0x03, 0x07, 0x01, 0x01
        /*0010*/ 	.byte	0x02, 0x03, 0x00, 0x00, 0x02, 0x06, 0x01, 0x00, 0x04, 0x0b, 0x08, 0x00, 0x09, 0x00, 0x00, 0x00
        /*0020*/ 	.byte	0x00, 0x00, 0x00, 0x00


//--------------------- .nv.info.positionGlobalIdx --------------------------
	.section	.nv.info.positionGlobalIdx,"",@"SHT_CUDA_INFO"
	.sectionflags	@""
	.align	4


	//----- nvinfo : EIATTR_CUDA_API_VERSION
	.align		4
        /*0000*/ 	.byte	0x04, 0x37
        /*0002*/ 	.short	(.L_25 - .L_24)
.L_24:
        /*0004*/ 	.word	0x00000082


	//----- nvinfo : EIATTR_KPARAM_INFO
	.align		4
.L_25:
        /*0008*/ 	.byte	0x04, 0x17
        /*000a*/ 	.short	(.L_27 - .L_26)
.L_26:
        /*000c*/ 	.word	0x00000000
        /*0010*/ 	.short	0x0000
        /*0012*/ 	.short	0x0000
        /*0014*/ 	.byte	0x00, 0xf5, 0x21, 0x00


	//----- nvinfo : EIATTR_SPARSE_MMA_MASK
	.align		4
.L_27:
        /*0018*/ 	.byte	0x03, 0x50
        /*001a*/ 	.short	0x0000


	//----- nvinfo : EIATTR_MAXREG_COUNT
	.align		4
        /*001c*/ 	.byte	0x03, 0x1b
        /*001e*/ 	.short	0x00ff


	//----- nvinfo : EIATTR_MERCURY_ISA_VERSION
	.align		4
        /*0020*/ 	.byte	0x03, 0x5f
        /*0022*/ 	.short	0x0101


	//----- nvinfo : EIATTR_VRC_CTA_INIT_COUNT
	.align		4
        /*0024*/ 	.byte	0x02, 0x4a
	.zero		1
	.zero		1


	//----- nvinfo : EIATTR_EXIT_INSTR_OFFSETS
	.align		4
        /*0028*/ 	.byte	0x04, 0x1c
        /*002a*/ 	.short	(.L_29 - .L_28)


	//   ....[0]....
.L_28:
        /*002c*/ 	.word	0x00000090


	//----- nvinfo : EIATTR_CBANK_PARAM_SIZE
	.align		4
.L_29:
        /*0030*/ 	.byte	0x03, 0x19
        /*0032*/ 	.short	0x0008


	//----- nvinfo : EIATTR_PARAM_CBANK
	.align		4
        /*0034*/ 	.byte	0x04, 0x0a
        /*0036*/ 	.short	(.L_31 - .L_30)
	.align		4
.L_30:
        /*0038*/ 	.word	index@(.nv.constant0.positionGlobalIdx)
        /*003c*/ 	.short	0x0380
        /*003e*/ 	.short	0x0008


	//----- nvinfo : EIATTR_SW_WAR
	.align		4
.L_31:
        /*0040*/ 	.byte	0x04, 0x36
        /*0042*/ 	.short	(.L_33 - .L_32)
.L_32:
        /*0044*/ 	.word	0x00000008
.L_33:


//--------------------- .nv.info.positionThreadIdx --------------------------
	.section	.nv.info.positionThreadIdx,"",@"SHT_CUDA_INFO"
	.sectionflags	@""
	.align	4


	//----- nvinfo : EIATTR_CUDA_API_VERSION
	.align		4
        /*0000*/ 	.byte	0x04, 0x37
        /*0002*/ 	.short	(.L_35 - .L_34)
.L_34:
        /*0004*/ 	.word	0x00000082


	//----- nvinfo : EIATTR_KPARAM_INFO
	.align		4
.L_35:
        /*0008*/ 	.byte	0x04, 0x17
        /*000a*/ 	.short	(.L_37 - .L_36)
.L_36:
        /*000c*/ 	.word	0x00000000
        /*0010*/ 	.short	0x0000
        /*0012*/ 	.short	0x0000
        /*0014*/ 	.byte	0x00, 0xf5, 0x21, 0x00


	//----- nvinfo : EIATTR_SPARSE_MMA_MASK
	.align		4
.L_37:
        /*0018*/ 	.byte	0x03, 0x50
        /*001a*/ 	.short	0x0000


	//----- nvinfo : EIATTR_MAXREG_COUNT
	.align		4
        /*001c*/ 	.byte	0x03, 0x1b
        /*001e*/ 	.short	0x00ff


	//----- nvinfo : EIATTR_MERCURY_ISA_VERSION
	.align		4
        /*0020*/ 	.byte	0x03, 0x5f
        /*0022*/ 	.short	0x0101


	//----- nvinfo : EIATTR_VRC_CTA_INIT_COUNT
	.align		4
        /*0024*/ 	.byte	0x02, 0x4a
	.zero		1
	.zero		1


	//----- nvinfo : EIATTR_EXIT_INSTR_OFFSETS
	.align		4
        /*0028*/ 	.byte	0x04, 0x1c
        /*002a*/ 	.short	(.L_39 - .L_38)


	//   ....[0]....
.L_38:
        /*002c*/ 	.word	0x00000090


	//----- nvinfo : EIATTR_CBANK_PARAM_SIZE
	.align		4
.L_39:
        /*0030*/ 	.byte	0x03, 0x19
        /*0032*/ 	.short	0x0008


	//----- nvinfo : EIATTR_PARAM_CBANK
	.align		4
        /*0034*/ 	.byte	0x04, 0x0a
        /*0036*/ 	.short	(.L_41 - .L_40)
	.align		4
.L_40:
        /*0038*/ 	.word	index@(.nv.constant0.positionThreadIdx)
        /*003c*/ 	.short	0x0380
        /*003e*/ 	.short	0x0008


	//----- nvinfo : EIATTR_SW_WAR
	.align		4
.L_41:
        /*0040*/ 	.byte	0x04, 0x36
        /*0042*/ 	.short	(.L_43 - .L_42)
.L_42:
        /*0044*/ 	.word	0x00000008
.L_43:


//--------------------- .nv.info.positionBlockIdx --------------------------
	.section	.nv.info.positionBlockIdx,"",@"SHT_CUDA_INFO"
	.sectionflags	@""
	.align	4


	//----- nvinfo : EIATTR_CUDA_API_VERSION
	.align		4
        /*0000*/ 	.byte	0x04, 0x37
        /*0002*/ 	.short	(.L_45 - .L_44)
.L_44:
        /*0004*/ 	.word	0x00000082


	//----- nvinfo : EIATTR_KPARAM_INFO
	.align		4
.L_45:
        /*0008*/ 	.byte	0x04, 0x17
        /*000a*/ 	.short	(.L_47 - .L_46)
.L_46:
        /*000c*/ 	.word	0x00000000
        /*0010*/ 	.short	0x0000
        /*0012*/ 	.short	0x0000
        /*0014*/ 	.byte	0x00, 0xf5, 0x21, 0x00


	//----- nvinfo : EIATTR_SPARSE_MMA_MASK
	.align		4
.L_47:
        /*0018*/ 	.byte	0x03, 0x50
        /*001a*/ 	.short	0x0000


	//----- nvinfo : EIATTR_MAXREG_COUNT
	.align		4
        /*001c*/ 	.byte	0x03, 0x1b
        /*001e*/ 	.short	0x00ff


	//----- nvinfo : EIATTR_MERCURY_ISA_VERSION
	.align		4
        /*0020*/ 	.byte	0x03, 0x5f
        /*0022*/ 	.short	0x0101


	//----- nvinfo : EIATTR_VRC_CTA_INIT_COUNT
	.align		4
        /*0024*/ 	.byte	0x02, 0x4a
	.zero		1
	.zero		1


	//----- nvinfo : EIATTR_EXIT_INSTR_OFFSETS
	.align		4
        /*0028*/ 	.byte	0x04, 0x1c
        /*002a*/ 	.short	(.L_49 - .L_48)


	//   ....[0]....
.L_48:
        /*002c*/ 	.word	0x00000090


	//----- nvinfo : EIATTR_CBANK_PARAM_SIZE
	.align		4
.L_49:
        /*0030*/ 	.byte	0x03, 0x19
        /*0032*/ 	.short	0x0008


	//----- nvinfo : EIATTR_PARAM_CBANK
	.align		4
        /*0034*/ 	.byte	0x04, 0x0a
        /*0036*/ 	.short	(.L_51 - .L_50)
	.align		4
.L_50:
        /*0038*/ 	.word	index@(.nv.constant0.positionBlockIdx)
        /*003c*/ 	.short	0x0380
        /*003e*/ 	.short	0x0008


	//----- nvinfo : EIATTR_SW_WAR
	.align		4
.L_51:
        /*0040*/ 	.byte	0x04, 0x36
        /*0042*/ 	.short	(.L_53 - .L_52)
.L_52:
        /*0044*/ 	.word	0x00000008
.L_53:


//--------------------- .nv.info.position196      --------------------------
	.section	.nv.info.position196,"",@"SHT_CUDA_INFO"
	.sectionflags	@""
	.align	4


	//----- nvinfo : EIATTR_CUDA_API_VERSION
	.align		4
        /*0000*/ 	.byte	0x04, 0x37
        /*0002*/ 	.short	(.L_55 - .L_54)
.L_54:
        /*0004*/ 	.word	0x00000082


	//----- nvinfo : EIATTR_KPARAM_INFO
	.align		4
.L_55:
        /*0008*/ 	.byte	0x04, 0x17
        /*000a*/ 	.short	(.L_57 - .L_56)
.L_56:
        /*000c*/ 	.word	0x00000000
        /*0010*/ 	.short	0x0000
        /*0012*/ 	.short	0x0000
        /*0014*/ 	.byte	0x00, 0xf5, 0x21, 0x00


	//----- nvinfo : EIATTR_SPARSE_MMA_MASK
	.align		4
.L_57:
        /*0018*/ 	.byte	0x03, 0x50
        /*001a*/ 	.short	0x0000


	//----- nvinfo : EIATTR_MAXREG_COUNT
	.align		4
        /*001c*/ 	.byte	0x03, 0x1b
        /*001e*/ 	.short	0x00ff


	//----- nvinfo : EIATTR_MERCURY_ISA_VERSION
	.align		4
        /*0020*/ 	.byte	0x03, 0x5f
        /*0022*/ 	.short	0x0101


	//----- nvinfo : EIATTR_VRC_CTA_INIT_COUNT
	.align		4
        /*0024*/ 	.byte	0x02, 0x4a
	.zero		1
	.zero		1


	//----- nvinfo : EIATTR_EXIT_INSTR_OFFSETS
	.align		4
        /*0028*/ 	.byte	0x04, 0x1c
        /*002a*/ 	.short	(.L_59 - .L_58)


	//   ....[0]....
.L_58:
        /*002c*/ 	.word	0x000000a0


	//----- nvinfo : EIATTR_CBANK_PARAM_SIZE
	.align		4
.L_59:
        /*0030*/ 	.byte	0x03, 0x19
        /*0032*/ 	.short	0x0008


	//----- nvinfo : EIATTR_PARAM_CBANK
	.align		4
        /*0034*/ 	.byte	0x04, 0x0a
        /*0036*/ 	.short	(.L_61 - .L_60)
	.align		4
.L_60:
        /*0038*/ 	.word	index@(.nv.constant0.position196)
        /*003c*/ 	.short	0x0380
        /*003e*/ 	.short	0x0008


	//----- nvinfo : EIATTR_SW_WAR
	.align		4
.L_61:
        /*0040*/ 	.byte	0x04, 0x36
        /*0042*/ 	.short	(.L_63 - .L_62)
.L_62:
        /*0044*/ 	.word	0x00000008
.L_63:


//--------------------- .nv.callgraph             --------------------------
	.section	.nv.callgraph,"",@"SHT_CUDA_CALLGRAPH"
	.align	4
	.sectionentsize	8
	.align		4
        /*0000*/ 	.word	0x00000000
	.align		4
        /*0004*/ 	.word	0xffffffff
	.align		4
        /*0008*/ 	.word	0x00000000
	.align		4
        /*000c*/ 	.word	0xfffffffe
	.align		4
        /*0010*/ 	.word	0x00000000
	.align		4
        /*0014*/ 	.word	0xfffffffd
	.align		4
        /*0018*/ 	.word	0x00000000
	.align		4
        /*001c*/ 	.word	0xfffffffc


//--------------------- .text.positionGlobalIdx   --------------------------
	.section	.text.positionGlobalIdx,"ax",@progbits
	.align	128
        .global         positionGlobalIdx
        .type           positionGlobalIdx,@function
        .size           positionGlobalIdx,(.L_x_4 - positionGlobalIdx)
        .other          positionGlobalIdx,@"STO_CUDA_ENTRY STV_DEFAULT"
positionGlobalIdx:
.text.positionGlobalIdx:
[----:B------:R-:W-:Y:S01]  /*0000*/  LDC R1, c[0x0][0x37c] ;  /* 0x0000df00ff017b82 */ /* 0x000fe20000000800 */
[----:B------:R-:W0:Y:S07]  /*0010*/  S2R R0, SR_TID.X ;  /* 0x0000000000007919 */ /* 0x000e2e0000002100 */
[----:B------:R-:W0:Y:S01]  /*0020*/  S2UR UR6, SR_CTAID.X ;  /* 0x00000000000679c3 */ /* 0x000e220000002500 */
[----:B------:R-:W1:Y:S07]  /*0030*/  LDCU.64 UR4, c[0x0][0x358] ;  /* 0x00006b00ff0477ac */ /* 0x000e6e0008000a00 */
[----:B------:R-:W0:Y:S08]  /*0040*/  LDC R5, c[0x0][0x360] ;  /* 0x0000d800ff057b82 */ /* 0x000e300000000800 */
[----:B------:R-:W2:Y:S01]  /*0050*/  LDC.64 R2, c[0x0][0x380] ;  /* 0x0000e000ff027b82 */ /* 0x000ea20000000a00 */
[----:B0-----:R-:W-:-:S04]  /*0060*/  IMAD R5, R5, UR6, R0 ;  /* 0x0000000605057c24 */ /* 0x001fc8000f8e0200 */
[----:B--2---:R-:W-:-:S05]  /*0070*/  IMAD.WIDE R2, R5, 0x4, R2 ;  /* 0x0000000405027825 */ /* 0x004fca00078e0202 */
[----:B-1----:R-:W-:Y:S01]  /*0080*/  STG.E desc[UR4][R2.64], R5 ;  /* 0x0000000502007986 */ /* 0x002fe2000c101904 */
[----:B------:R-:W-:Y:S05]  /*0090*/  EXIT ;  /* 0x000000000000794d */ /* 0x000fea0003800000 */
.L_x_0:
[----:B------:R-:W-:-:S00]  /*00a0*/  BRA `(.L_x_0) ;  /* 0xfffffffc00fc7947 */ /* 0x000fc0000383ffff */
[----:B------:R-:W-:-:S00]  /*00b0*/  NOP ;  /* 0x0000000000007918 */ /* 0x000fc00000000000 */
        /* <DEDUP_REMOVED lines=12> */
.L_x_4:


//--------------------- .text.positionThreadIdx   --------------------------
	.section	.text.positionThreadIdx,"ax",@progbits
	.align	128
        .global         positionThreadIdx
        .type           positionThreadIdx,@function
        .size           positionThreadIdx,(.L_x_5 - positionThreadIdx)
        .other          positionThreadIdx,@"STO_CUDA_ENTRY STV_DEFAULT"
positionThreadIdx:
.text.positionThreadIdx:
        /* <DEDUP_REMOVED lines=10> */
.L_x_1:
        /* <DEDUP_REMOVED lines=14> */
.L_x_5:


//--------------------- .text.positionBlockIdx    --------------------------
	.section	.text.positionBlockIdx,"ax",@progbits
	.align	128
        .global         positionBlockIdx
        .type           positionBlockIdx,@function
        .size           positionBlockIdx,(.L_x_6 - positionBlockIdx)
        .other          positionBlockIdx,@"STO_CUDA_ENTRY STV_DEFAULT"
positionBlockIdx:
.text.positionBlockIdx:
[----:B------:R-:W-:Y:S01]  /*0000*/  LDC R1, c[0x0][0x37c] ;  /* 0x0000df00ff017b82 */ /* 0x000fe20000000800 */
[----:B------:R-:W0:Y:S07]  /*0010*/  S2R R7, SR_CTAID.X ;  /* 0x0000000000077919 */ /* 0x000e2e0000002500 */
[----:B------:R-:W1:Y:S01]  /*0020*/  LDC.64 R2, c[0x0][0x380] ;  /* 0x0000e000ff027b82 */ /* 0x000e620000000a00 */
[----:B------:R-:W0:Y:S01]  /*0030*/  LDCU UR6, c[0x0][0x360] ;  /* 0x00006c00ff0677ac */ /* 0x000e220008000800 */
[----:B------:R-:W0:Y:S01]  /*0040*/  S2R R0, SR_TID.X ;  /* 0x0000000000007919 */ /* 0x000e220000002100 */
[----:B------:R-:W2:Y:S01]  /*0050*/  LDCU.64 UR4, c[0x0][0x358] ;  /* 0x00006b00ff0477ac */ /* 0x000ea20008000a00 */
[----:B0-----:R-:W-:-:S04]  /*0060*/  IMAD R5, R7, UR6, R0 ;  /* 0x0000000607057c24 */ /* 0x001fc8000f8e0200 */
[----:B-1----:R-:W-:-:S05]  /*0070*/  IMAD.WIDE R2, R5, 0x4, R2 ;  /* 0x0000000405027825 */ /* 0x002fca00078e0202 */
[----:B--2---:R-:W-:Y:S01]  /*0080*/  STG.E desc[UR4][R2.64], R7 ;  /* 0x0000000702007986 */ /* 0x004fe2000c101904 */
[----:B------:R-:W-:Y:S05]  /*0090*/  EXIT ;  /* 0x000000000000794d */ /* 0x000fea0003800000 */
.L_x_2:
        /* <DEDUP_REMOVED lines=14> */
.L_x_6:


//--------------------- .text.position196         --------------------------
	.section	.text.position196,"ax",@progbits
	.align	128
        .global         position196
        .type           position196,@function
        .size           position196,(.L_x_7 - position196)
        .other          position196,@"STO_CUDA_ENTRY STV_DEFAULT"
position196:
.text.position196:
[----:B------:R-:W-:Y:S01]  /*0000*/  LDC R1, c[0x0][0x37c] ;  /* 0x0000df00ff017b82 */ /* 0x000fe20000000800 */
[----:B------:R-:W0:Y:S07]  /*0010*/  S2R R0, SR_TID.X ;  /* 0x0000000000007919 */ /* 0x000e2e0000002100 */
[----:B------:R-:W0:Y:S01]  /*0020*/  S2UR UR6, SR_CTAID.X ;  /* 0x00000000000679c3 */ /* 0x000e220000002500 */
[----:B------:R-:W1:Y:S01]  /*0030*/  LDCU.64 UR4, c[0x0][0x358] ;  /* 0x00006b00ff0477ac */ /* 0x000e620008000a00 */
[----:B------:R-:W-:-:S06]  /*0040*/  HFMA2 R7, -RZ, RZ, 0, 1.16825103759765625e-05 ;  /* 0x000000c4ff077431 */ /* 0x000fcc00000001ff */
[----:B------:R-:W0:Y:S08]  /*0050*/  LDC R5, c[0x0][0x360] ;  /* 0x0000d800ff057b82 */ /* 0x000e300000000800 */
[----:B------:R-:W2:Y:S01]  /*0060*/  LDC.64 R2, c[0x0][0x380] ;  /* 0x0000e000ff027b82 */ /* 0x000ea20000000a00 */
[----:B0-----:R-:W-:-:S04]  /*0070*/  IMAD R5, R5, UR6, R0 ;  /* 0x0000000605057c24 */ /* 0x001fc8000f8e0200 */
[----:B--2---:R-:W-:-:S05]  /*0080*/  IMAD.WIDE R2, R5, 0x4, R2 ;  /* 0x0000000405027825 */ /* 0x004fca00078e0202 */
[----:B-1----:R-:W-:Y:S01]  /*0090*/  STG.E desc[UR4][R2.64], R7 ;  /* 0x0000000702007986 */ /* 0x002fe2000c101904 */
[----:B------:R-:W-:Y:S05]  /*00a0*/  EXIT ;  /* 0x000000000000794d */ /* 0x000fea0003800000 */
.L_x_3:
        /* <DEDUP_REMOVED lines=13> */
.L_x_7:


//--------------------- .nv.shared.reserved.0     --------------------------
	.section	.nv.shared.reserved.0,"aw",@nobits
	.weak		__nv_reservedSMEM_offset_0_alias
	.size		__nv_reservedSMEM_offset_0_alias, 0, 64
	.other		__nv_reservedSMEM_offset_0_alias,@"STO_CUDA_RESERVED_SHARED STV_DEFAULT"
__nv_reservedSMEM_offset_0_alias:
	.zero		0
	.zero		64


//--------------------- .nv.constant0.positionGlobalIdx --------------------------
	.section	.nv.constant0.positionGlobalIdx,"a",@progbits
	.sectionflags	@""
	.align	4
.nv.constant0.positionGlobalIdx:
	.zero		904


//--------------------- .nv.constant0.positionThreadIdx --------------------------
	.section	.nv.constant0.positionThreadIdx,"a",@progbits
	.sectionflags	@""
	.align	4
.nv.constant0.positionThreadIdx:
	.zero		904


//--------------------- .nv.constant0.positionBlockIdx --------------------------
	.section	.nv.constant0.positionBlockIdx,"a",@progbits
	.sectionflags	@""
	.align	4
.nv.constant0.positionBlockIdx:
	.zero		904


//--------------------- .nv.constant0.position196 --------------------------
	.section	.nv.constant0.position196,"a",@progbits
	.sectionflags	@""
	.align	4
.nv.constant0.position196:
	.zero		904


//--------------------- SYMBOLS --------------------------

	.type		.nv.reservedSmem.offset0,@object
	.size		.nv.reservedSmem.offset0,0x4
